//
// Generated by NVIDIA NVVM Compiler
//
// Compiler Build ID: CL-36424714
// Cuda compilation tools, release 13.0, V13.0.88
// Based on NVVM 20.0.0
//

.version 9.0
.target sm_100
.address_size 64

	// .globl	_Z14compact_kernelPKiPiS1_i
.extern .shared .align 16 .b8 scan[];

.visible .entry _Z14compact_kernelPKiPiS1_i(
	.param .u64 .ptr .align 1 _Z14compact_kernelPKiPiS1_i_param_0,
	.param .u64 .ptr .align 1 _Z14compact_kernelPKiPiS1_i_param_1,
	.param .u64 .ptr .align 1 _Z14compact_kernelPKiPiS1_i_param_2,
	.param .u32 _Z14compact_kernelPKiPiS1_i_param_3
)
{
	.reg .pred 	%p<10>;
	.reg .b32 	%r<32>;
	.reg .b64 	%rd<11>;

	ld.param.u64 	%rd1, [_Z14compact_kernelPKiPiS1_i_param_0];
	ld.param.u64 	%rd2, [_Z14compact_kernelPKiPiS1_i_param_1];
	ld.param.u64 	%rd3, [_Z14compact_kernelPKiPiS1_i_param_2];
	ld.param.u32 	%r12, [_Z14compact_kernelPKiPiS1_i_param_3];
	mov.u32 	%r1, %tid.x;
	setp.ge.s32 	%p1, %r1, %r12;
	mov.b32 	%r28, 0;
	mov.u32 	%r29, %r28;
	@%p1 bra 	$L__BB0_2;
	cvta.to.global.u64 	%rd4, %rd1;
	mul.wide.u32 	%rd5, %r1, 4;
	add.s64 	%rd6, %rd4, %rd5;
	ld.global.nc.u32 	%r28, [%rd6];
	setp.ne.s32 	%p2, %r28, 0;
	selp.u32 	%r29, 1, 0, %p2;
$L__BB0_2:
	shl.b32 	%r14, %r1, 2;
	mov.u32 	%r15, scan;
	add.s32 	%r6, %r15, %r14;
	st.shared.u32 	[%r6], %r29;
	bar.sync 	0;
	mov.u32 	%r7, %ntid.x;
	setp.lt.u32 	%p3, %r7, 2;
	@%p3 bra 	$L__BB0_7;
	mov.b32 	%r30, 1;
$L__BB0_4:
	setp.lt.u32 	%p4, %r1, %r30;
	mov.b32 	%r31, 0;
	@%p4 bra 	$L__BB0_6;
	sub.s32 	%r18, %r1, %r30;
	shl.b32 	%r19, %r18, 2;
	add.s32 	%r21, %r15, %r19;
	ld.shared.u32 	%r31, [%r21];
$L__BB0_6:
	bar.sync 	0;
	ld.shared.u32 	%r22, [%r6];
	add.s32 	%r23, %r22, %r31;
	st.shared.u32 	[%r6], %r23;
	bar.sync 	0;
	shl.b32 	%r30, %r30, 1;
	setp.lt.u32 	%p5, %r30, %r7;
	@%p5 bra 	$L__BB0_4;
$L__BB0_7:
	setp.ge.s32 	%p6, %r1, %r12;
	setp.eq.s32 	%p7, %r29, 0;
	or.pred  	%p8, %p6, %p7;
	@%p8 bra 	$L__BB0_9;
	ld.shared.u32 	%r25, [%r6];
	cvta.to.global.u64 	%rd7, %rd2;
	mul.wide.s32 	%rd8, %r25, 4;
	add.s64 	%rd9, %rd7, %rd8;
	st.global.u32 	[%rd9+-4], %r28;
$L__BB0_9:
	add.s32 	%r26, %r7, -1;
	setp.ne.s32 	%p9, %r1, %r26;
	@%p9 bra 	$L__BB0_11;
	ld.shared.u32 	%r27, [%r6];
	cvta.to.global.u64 	%rd10, %rd3;
	st.global.u32 	[%rd10], %r27;
$L__BB0_11:
	ret;

}


// ===== COMPILED SASS (sm_100) =====

	.target	sm_100

	.elftype	@"ET_EXEC"


//--------------------- .note.nv.tkinfo           --------------------------
	.section	.note.nv.tkinfo,"",@"SHT_NOTE"
	.sectionflags	@"SHF_NOTE_NV_TKINFO"
	.tkinfo
        /*0018*/ 	.word	0x00000002
        /*0030*/ 	.string	""
        /*0030*/ 	.string	"ptxas"
        /*0030*/ 	.string	"Cuda compilation tools, release 13.0, V13.0.88"
        /*0030*/ 	.string	"Build cuda_13.0.r13.0/compiler.36424714_0"
        /*0030*/ 	.string	"-arch sm_100 -m 64 "



//--------------------- .note.nv.cuinfo           --------------------------
	.section	.note.nv.cuinfo,"",@"SHT_NOTE"
	.sectionflags	@"SHF_NOTE_NV_CUINFO"
        /*0018*/ 	.short	0x0002
        /*001a*/ 	.short	0x0064
        /*001c*/ 	.short	0x0082
	.zero		2


//--------------------- .nv.info                  --------------------------
	.section	.nv.info,"",@"SHT_CUDA_INFO"
	.align	4


	//----- nvinfo : EIATTR_REGCOUNT
	.align		4
        /*0000*/ 	.byte	0x04, 0x2f
        /*0002*/ 	.short	(.L_1 - .L_0)
	.align		4
.L_0:
        /*0004*/ 	.word	index@(_Z14compact_kernelPKiPiS1_i)
        /*0008*/ 	.word	0x0000000e


	//----- nvinfo : EIATTR_FRAME_SIZE
	.align		4
.L_1:
        /*000c*/ 	.byte	0x04, 0x11
        /*000e*/ 	.short	(.L_3 - .L_2)
	.align		4
.L_2:
        /*0010*/ 	.word	index@(_Z14compact_kernelPKiPiS1_i)
        /*0014*/ 	.word	0x00000000


	//----- nvinfo : EIATTR_MIN_STACK_SIZE
	.align		4
.L_3:
        /*0018*/ 	.byte	0x04, 0x12
        /*001a*/ 	.short	(.L_5 - .L_4)
	.align		4
.L_4:
        /*001c*/ 	.word	index@(_Z14compact_kernelPKiPiS1_i)
        /*0020*/ 	.word	0x00000000
.L_5:


//--------------------- .nv.compat                --------------------------
	.section	.nv.compat,"",@"SHT_CUDA_COMPAT_INFO"
	.align	4
        /*0000*/ 	.byte	0x02, 0x09, 0x00, 0x00, 0x02, 0x02, 0x01, 0x00, 0x02, 0x05, 0x05, 0x00, 0x03, 0x07, 0x01, 0x01
        /*0010*/ 	.byte	0x02, 0x03, 0x00, 0x00, 0x02, 0x06, 0x01, 0x00, 0x04, 0x0b, 0x08, 0x00, 0x09, 0x00, 0x00, 0x00
        /*0020*/ 	.byte	0x00, 0x00, 0x00, 0x00


//--------------------- .nv.info._Z14compact_kernelPKiPiS1_i --------------------------
	.section	.nv.info._Z14compact_kernelPKiPiS1_i,"",@"SHT_CUDA_INFO"
	.sectionflags	@""
	.align	4


	//----- nvinfo : EIATTR_CUDA_API_VERSION
	.align		4
        /*0000*/ 	.byte	0x04, 0x37
        /*0002*/ 	.short	(.L_7 - .L_6)
.L_6:
        /*0004*/ 	.word	0x00000082


	//----- nvinfo : EIATTR_KPARAM_INFO
	.align		4
.L_7:
        /*0008*/ 	.byte	0x04, 0x17
        /*000a*/ 	.short	(.L_9 - .L_8)
.L_8:
        /*000c*/ 	.word	0x00000000
        /*0010*/ 	.short	0x0003
        /*0012*/ 	.short	0x0018
        /*0014*/ 	.byte	0x00, 0xf0, 0x11, 0x00


	//----- nvinfo : EIATTR_KPARAM_INFO
	.align		4
.L_9:
        /*0018*/ 	.byte	0x04, 0x17
        /*001a*/ 	.short	(.L_11 - .L_10)
.L_10:
        /*001c*/ 	.word	0x00000000
        /*0020*/ 	.short	0x0002
        /*0022*/ 	.short	0x0010
        /*0024*/ 	.byte	0x00, 0xf5, 0x21, 0x00


	//----- nvinfo : EIATTR_KPARAM_INFO
	.align		4
.L_11:
        /*0028*/ 	.byte	0x04, 0x17
        /*002a*/ 	.short	(.L_13 - .L_12)
.L_12:
        /*002c*/ 	.word	0x00000000
        /*0030*/ 	.short	0x0001
        /*0032*/ 	.short	0x0008
        /*0034*/ 	.byte	0x00, 0xf5, 0x21, 0x00


	//----- nvinfo : EIATTR_KPARAM_INFO
	.align		4
.L_13:
        /*0038*/ 	.byte	0x04, 0x17
        /*003a*/ 	.short	(.L_15 - .L_14)
.L_14:
        /*003c*/ 	.word	0x00000000
        /*0040*/ 	.short	0x0000
        /*0042*/ 	.short	0x0000
        /*0044*/ 	.byte	0x00, 0xf5, 0x21, 0x00


	//----- nvinfo : EIATTR_SPARSE_MMA_MASK
	.align		4
.L_15:
        /*0048*/ 	.byte	0x03, 0x50
        /*004a*/ 	.short	0x0000


	//----- nvinfo : EIATTR_MAXREG_COUNT
	.align		4
        /*004c*/ 	.byte	0x03, 0x1b
        /*004e*/ 	.short	0x00ff


	//----- nvinfo : EIATTR_NUM_BARRIERS
	.align		4
        /*0050*/ 	.byte	0x02, 0x4c
        /*0052*/ 	.byte	0x01
	.zero		1


	//----- nvinfo : EIATTR_MERCURY_ISA_VERSION
	.align		4
        /*0054*/ 	.byte	0x03, 0x5f
        /*0056*/ 	.short	0x0101


	//----- nvinfo : EIATTR_VRC_CTA_INIT_COUNT
	.align		4
        /*0058*/ 	.byte	0x02, 0x4a
	.zero		1
	.zero		1


	//----- nvinfo : EIATTR_EXIT_INSTR_OFFSETS
	.align		4
        /*005c*/ 	.byte	0x04, 0x1c
        /*005e*/ 	.short	(.L_17 - .L_16)


	//   ....[0]....
.L_16:
        /*0060*/ 	.word	0x000002c0


	//   ....[1]....
        /*0064*/ 	.word	0x00000300


	//----- nvinfo : EIATTR_CBANK_PARAM_SIZE
	.align		4
.L_17:
        /*0068*/ 	.byte	0x03, 0x19
        /*006a*/ 	.short	0x001c


	//----- nvinfo : EIATTR_PARAM_CBANK
	.align		4
        /*006c*/ 	.byte	0x04, 0x0a
        /*006e*/ 	.short	(.L_19 - .L_18)
	.align		4
.L_18:
        /*0070*/ 	.word	index@(.nv.constant0._Z14compact_kernelPKiPiS1_i)
        /*0074*/ 	.short	0x0380
        /*0076*/ 	.short	0x001c


	//----- nvinfo : EIATTR_SW_WAR
	.align		4
.L_19:
        /*0078*/ 	.byte	0x04, 0x36
        /*007a*/ 	.short	(.L_21 - .L_20)
.L_20:
        /*007c*/ 	.word	0x00000008
.L_21:


//--------------------- .nv.callgraph             --------------------------
	.section	.nv.callgraph,"",@"SHT_CUDA_CALLGRAPH"
	.align	4
	.sectionentsize	8
	.align		4
        /*0000*/ 	.word	0x00000000
	.align		4
        /*0004*/ 	.word	0xffffffff
	.align		4
        /*0008*/ 	.word	0x00000000
	.align		4
        /*000c*/ 	.word	0xfffffffe
	.align		4
        /*0010*/ 	.word	0x00000000
	.align		4
        /*0014*/ 	.word	0xfffffffd
	.align		4
        /*0018*/ 	.word	0x00000000
	.align		4
        /*001c*/ 	.word	0xfffffffc


//--------------------- .text._Z14compact_kernelPKiPiS1_i --------------------------
	.section	.text._Z14compact_kernelPKiPiS1_i,"ax",@progbits
	.align	128
        .global         _Z14compact_kernelPKiPiS1_i
        .type           _Z14compact_kernelPKiPiS1_i,@function
        .size           _Z14compact_kernelPKiPiS1_i,(.L_x_3 - _Z14compact_kernelPKiPiS1_i)
        .other          _Z14compact_kernelPKiPiS1_i,@"STO_CUDA_ENTRY STV_DEFAULT"
_Z14compact_kernelPKiPiS1_i:
.text._Z14compact_kernelPKiPiS1_i:
[----:B------:R-:W-:Y:S01]  /*0000*/  LDC R1, c[0x0][0x37c] ;  /* 0x0000df00ff017b82 */ /* 0x000fe20000000800 */
[----:B------:R-:W0:Y:S01]  /*0010*/  S2R R11, SR_TID.X ;  /* 0x00000000000b7919 */ /* 0x000e220000002100 */
[----:B------:R-:W0:Y:S01]  /*0020*/  LDCU UR4, c[0x0][0x398] ;  /* 0x00007300ff0477ac */ /* 0x000e220008000800 */
[----:B------:R-:W-:Y:S01]  /*0030*/  IMAD.MOV.U32 R5, RZ, RZ, RZ ;  /* 0x000000ffff057224 */ /* 0x000fe200078e00ff */
[----:B------:R-:W1:Y:S01]  /*0040*/  LDCU.64 UR8, c[0x0][0x358] ;  /* 0x00006b00ff0877ac */ /* 0x000e620008000a00 */
[----:B0-----:R-:W-:-:S13]  /*0050*/  ISETP.GE.AND P1, PT, R11, UR4, PT ;  /* 0x000000040b007c0c */ /* 0x001fda000bf26270 */
[----:B------:R-:W0:Y:S02]  /*0060*/  @!P1 LDC.64 R2, c[0x0][0x380] ;  /* 0x0000e000ff029b82 */ /* 0x000e240000000a00 */
[----:B0-----:R-:W-:-:S05]  /*0070*/  @!P1 IMAD.WIDE.U32 R2, R11, 0x4, R2 ;  /* 0x000000040b029825 */ /* 0x001fca00078e0002 */
[----:B-1----:R-:W2:Y:S01]  /*0080*/  @!P1 LDG.E.CONSTANT R5, desc[UR8][R2.64] ;  /* 0x0000000802059981 */ /* 0x002ea2000c1e9900 */
[----:B------:R-:W0:Y:S01]  /*0090*/  S2UR UR5, SR_CgaCtaId ;  /* 0x00000000000579c3 */ /* 0x000e220000008800 */
[----:B------:R-:W-:Y:S01]  /*00a0*/  UMOV UR4, 0x400 ;  /* 0x0000040000047882 */ /* 0x000fe20000000000 */
[----:B------:R-:W1:Y:S01]  /*00b0*/  LDCU UR6, c[0x0][0x360] ;  /* 0x00006c00ff0677ac */ /* 0x000e620008000800 */
[----:B------:R-:W-:Y:S01]  /*00c0*/  IMAD.MOV.U32 R0, RZ, RZ, RZ ;  /* 0x000000ffff007224 */ /* 0x000fe200078e00ff */
[----:B-1----:R-:W-:Y:S02]  /*00d0*/  UISETP.GE.U32.AND UP0, UPT, UR6, 0x2, UPT ;  /* 0x000000020600788c */ /* 0x002fe4000bf06070 */
[----:B0-----:R-:W-:-:S06]  /*00e0*/  ULEA UR4, UR5, UR4, 0x18 ;  /* 0x0000000405047291 */ /* 0x001fcc000f8ec0ff */
[----:B------:R-:W-:Y:S02]  /*00f0*/  LEA R7, R11, UR4, 0x2 ;  /* 0x000000040b077c11 */ /* 0x000fe4000f8e10ff */
[----:B--2---:R-:W-:-:S04]  /*0100*/  @!P1 ISETP.NE.AND P0, PT, R5, RZ, PT ;  /* 0x000000ff0500920c */ /* 0x004fc80003f05270 */
[----:B------:R-:W-:-:S05]  /*0110*/  @!P1 SEL R0, RZ, 0x1, !P0 ;  /* 0x00000001ff009807 */ /* 0x000fca0004000000 */
[----:B------:R0:W-:Y:S01]  /*0120*/  STS [R7], R0 ;  /* 0x0000000007007388 */ /* 0x0001e20000000800 */
[----:B------:R-:W-:Y:S06]  /*0130*/  BAR.SYNC.DEFER_BLOCKING 0x0 ;  /* 0x0000000000007b1d */ /* 0x000fec0000010000 */
[----:B------:R-:W-:Y:S05]  /*0140*/  BRA.U !UP0, `(.L_x_0) ;  /* 0x0000000108387547 */ /* 0x000fea000b800000 */
[----:B------:R-:W-:-:S05]  /*0150*/  UMOV UR5, 0x1 ;  /* 0x0000000100057882 */ /* 0x000fca0000000000 */
.L_x_1:
[----:B------:R-:W-:Y:S01]  /*0160*/  ISETP.GE.U32.AND P0, PT, R11, UR5, PT ;  /* 0x000000050b007c0c */ /* 0x000fe2000bf06070 */
[----:B-1----:R-:W-:-:S12]  /*0170*/  IMAD.MOV.U32 R2, RZ, RZ, RZ ;  /* 0x000000ffff027224 */ /* 0x002fd800078e00ff */
[----:B------:R-:W-:Y:S01]  /*0180*/  @P0 VIADD R3, R11, -UR5 ;  /* 0x800000050b030c36 */ /* 0x000fe20008000000 */
[----:B------:R-:W-:-:S04]  /*0190*/  USHF.L.U32 UR5, UR5, 0x1, URZ ;  /* 0x0000000105057899 */ /* 0x000fc800080006ff */
[----:B------:R-:W-:Y:S01]  /*01a0*/  @P0 LEA R3, R3, UR4, 0x2 ;  /* 0x0000000403030c11 */ /* 0x000fe2000f8e10ff */
[----:B------:R-:W-:-:S04]  /*01b0*/  UISETP.GE.U32.AND UP0, UPT, UR5, UR6, UPT ;  /* 0x000000060500728c */ /* 0x000fc8000bf06070 */
[----:B------:R-:W-:Y:S01]  /*01c0*/  @P0 LDS R2, [R3] ;  /* 0x0000000003020984 */ /* 0x000fe20000000800 */
[----:B------:R-:W-:Y:S06]  /*01d0*/  BAR.SYNC.DEFER_BLOCKING 0x0 ;  /* 0x0000000000007b1d */ /* 0x000fec0000010000 */
[----:B------:R-:W1:Y:S02]  /*01e0*/  LDS R9, [R7] ;  /* 0x0000000007097984 */ /* 0x000e640000000800 */
[----:B-1----:R-:W-:-:S05]  /*01f0*/  IMAD.IADD R2, R9, 0x1, R2 ;  /* 0x0000000109027824 */ /* 0x002fca00078e0202 */
[----:B------:R1:W-:Y:S01]  /*0200*/  STS [R7], R2 ;  /* 0x0000000207007388 */ /* 0x0003e20000000800 */
[----:B------:R-:W-:Y:S06]  /*0210*/  BAR.SYNC.DEFER_BLOCKING 0x0 ;  /* 0x0000000000007b1d */ /* 0x000fec0000010000 */
[----:B------:R-:W-:Y:S05]  /*0220*/  BRA.U !UP0, `(.L_x_1) ;  /* 0xfffffffd08cc7547 */ /* 0x000fea000b83ffff */
.L_x_0:
[----:B------:R-:W2:Y:S01]  /*0230*/  LDCU UR4, c[0x0][0x398] ;  /* 0x00007300ff0477ac */ /* 0x000ea20008000800 */
[----:B------:R-:W-:-:S04]  /*0240*/  ISETP.NE.AND P0, PT, R0, RZ, PT ;  /* 0x000000ff0000720c */ /* 0x000fc80003f05270 */
[----:B--2---:R-:W-:Y:S01]  /*0250*/  ISETP.GE.OR P0, PT, R11, UR4, !P0 ;  /* 0x000000040b007c0c */ /* 0x004fe2000c706670 */
[----:B------:R-:W-:-:S06]  /*0260*/  UIADD3 UR4, UPT, UPT, UR6, -0x1, URZ ;  /* 0xffffffff06047890 */ /* 0x000fcc000fffe0ff */
[----:B------:R-:W-:-:S06]  /*0270*/  ISETP.NE.AND P1, PT, R11, UR4, PT ;  /* 0x000000040b007c0c */ /* 0x000fcc000bf25270 */
[----:B------:R-:W2:Y:S01]  /*0280*/  @!P0 LDS R9, [R7] ;  /* 0x0000000007098984 */ /* 0x000ea20000000800 */
[----:B-1----:R-:W2:Y:S02]  /*0290*/  @!P0 LDC.64 R2, c[0x0][0x388] ;  /* 0x0000e200ff028b82 */ /* 0x002ea40000000a00 */
[----:B--2---:R-:W-:-:S05]  /*02a0*/  @!P0 IMAD.WIDE R2, R9, 0x4, R2 ;  /* 0x0000000409028825 */ /* 0x004fca00078e0202 */
[----:B------:R1:W-:Y:S01]  /*02b0*/  @!P0 STG.E desc[UR8][R2.64+-0x4], R5 ;  /* 0xfffffc0502008986 */ /* 0x0003e2000c101908 */
[----:B------:R-:W-:Y:S05]  /*02c0*/  @P1 EXIT ;  /* 0x000000000000194d */ /* 0x000fea0003800000 */
[----:B0-----:R-:W0:Y:S01]  /*02d0*/  LDS R7, [R7] ;  /* 0x0000000007077984 */ /* 0x001e220000000800 */
[----:B-1----:R-:W0:Y:S03]  /*02e0*/  LDC.64 R2, c[0x0][0x390] ;  /* 0x0000e400ff027b82 */ /* 0x002e260000000a00 */
[----:B0-----:R-:W-:Y:S01]  /*02f0*/  STG.E desc[UR8][R2.64], R7 ;  /* 0x0000000702007986 */ /* 0x001fe2000c101908 */
[----:B------:R-:W-:Y:S05]  /*0300*/  EXIT ;  /* 0x000000000000794d */ /* 0x000fea0003800000 */
.L_x_2:
[----:B------:R-:W-:-:S00]  /*0310*/  BRA `(.L_x_2) ;  /* 0xfffffffc00fc7947 */ /* 0x000fc0000383ffff */
[----:B------:R-:W-:-:S00]  /*0320*/  NOP ;  /* 0x0000000000007918 */ /* 0x000fc00000000000 */
        /* <DEDUP_REMOVED lines=13> */
.L_x_3:


//--------------------- .nv.shared._Z14compact_kernelPKiPiS1_i --------------------------
	.section	.nv.shared._Z14compact_kernelPKiPiS1_i,"aw",@nobits
	.sectionflags	@""
	.align	16
	.zero		1024


//--------------------- .nv.shared.reserved.0     --------------------------
	.section	.nv.shared.reserved.0,"aw",@nobits
	.weak		__nv_reservedSMEM_offset_0_alias
	.size		__nv_reservedSMEM_offset_0_alias, 0, 64
	.other		__nv_reservedSMEM_offset_0_alias,@"STO_CUDA_RESERVED_SHARED STV_DEFAULT"
__nv_reservedSMEM_offset_0_alias:
	.zero		0
	.zero		64


//--------------------- .nv.constant0._Z14compact_kernelPKiPiS1_i --------------------------
	.section	.nv.constant0._Z14compact_kernelPKiPiS1_i,"a",@progbits
	.sectionflags	@""
	.align	4
.nv.constant0._Z14compact_kernelPKiPiS1_i:
	.zero		924


//--------------------- SYMBOLS --------------------------

	.type		.nv.reservedSmem.offset0,@object
	.size		.nv.reservedSmem.offset0,0x4
	.type		.nv.reservedSmem.cap,@object
	.size		.nv.reservedSmem.cap,0x4
